	.headerflags	@"EF_CUDA_TEXMODE_UNIFIED EF_CUDA_64BIT_ADDRESS EF_CUDA_ACCELERATORS EF_CUDA_SM90 EF_CUDA_VIRTUAL_SM(EF_CUDA_SM90)"
	.elftype	@"ET_EXEC"


//--------------------- .nv.info                  --------------------------
	.section	.nv.info,"",@"SHT_CUDA_INFO"
	.align	4


	//----- nvinfo : EIATTR_REGCOUNT
	.align		4
        /*0000*/ 	.byte	0x04, 0x2f
        /*0002*/ 	.short	(.L_3 - .L_2)
	.align		4
.L_2:
        /*0004*/ 	.word	index@(triton_per_fused_abs_add_div_linalg_vector_norm_mse_loss_pow_sum_0)
        /*0008*/ 	.word	0x00000013


	//----- nvinfo : EIATTR_MIN_STACK_SIZE
	.align		4
.L_3:
        /*000c*/ 	.byte	0x04, 0x12
        /*000e*/ 	.short	(.L_5 - .L_4)
	.align		4
.L_4:
        /*0010*/ 	.word	index@(triton_per_fused_abs_add_div_linalg_vector_norm_mse_loss_pow_sum_0)
        /*0014*/ 	.word	0x00000000


	//----- nvinfo : EIATTR_FRAME_SIZE
	.align		4
.L_5:
        /*0018*/ 	.byte	0x04, 0x11
        /*001a*/ 	.short	(.L_7 - .L_6)
	.align		4
.L_6:
        /*001c*/ 	.word	index@(triton_per_fused_abs_add_div_linalg_vector_norm_mse_loss_pow_sum_0)
        /*0020*/ 	.word	0x00000000


	//----- nvinfo : EIATTR_MIN_STACK_SIZE
	.align		4
.L_7:
        /*0024*/ 	.byte	0x04, 0x12
        /*0026*/ 	.short	(.L_9 - .L_8)
	.align		4
.L_8:
        /*0028*/ 	.word	index@(triton_per_fused_abs_add_div_linalg_vector_norm_mse_loss_pow_sum_0)
        /*002c*/ 	.word	0x00000000
.L_9:


//--------------------- .nv.info.triton_per_fused_abs_add_div_linalg_vector_norm_mse_loss_pow_sum_0 --------------------------
	.section	.nv.info.triton_per_fused_abs_add_div_linalg_vector_norm_mse_loss_pow_sum_0,"",@"SHT_CUDA_INFO"
	.sectionflags	@""
	.align	4


	//----- nvinfo : EIATTR_CUDA_API_VERSION
	.align		4
        /*0000*/ 	.byte	0x04, 0x37
        /*0002*/ 	.short	(.L_11 - .L_10)
.L_10:
        /*0004*/ 	.word	0x0000007c


	//----- nvinfo : EIATTR_KPARAM_INFO
	.align		4
.L_11:
        /*0008*/ 	.byte	0x04, 0x17
        /*000a*/ 	.short	(.L_13 - .L_12)
.L_12:
        /*000c*/ 	.word	0x00000000
        /*0010*/ 	.short	0x0004
        /*0012*/ 	.short	0x001c
        /*0014*/ 	.byte	0x00, 0xf0, 0x11, 0x00


	//----- nvinfo : EIATTR_KPARAM_INFO
	.align		4
.L_13:
        /*0018*/ 	.byte	0x04, 0x17
        /*001a*/ 	.short	(.L_15 - .L_14)
.L_14:
        /*001c*/ 	.word	0x00000000
        /*0020*/ 	.short	0x0003
        /*0022*/ 	.short	0x0018
        /*0024*/ 	.byte	0x00, 0xf0, 0x11, 0x00


	//----- nvinfo : EIATTR_KPARAM_INFO
	.align		4
.L_15:
        /*0028*/ 	.byte	0x04, 0x17
        /*002a*/ 	.short	(.L_17 - .L_16)
.L_16:
        /*002c*/ 	.word	0x00000000
        /*0030*/ 	.short	0x0002
        /*0032*/ 	.short	0x0010
        /*0034*/ 	.byte	0x00, 0xf4, 0x21, 0x00


	//----- nvinfo : EIATTR_KPARAM_INFO
	.align		4
.L_17:
        /*0038*/ 	.byte	0x04, 0x17
        /*003a*/ 	.short	(.L_19 - .L_18)
.L_18:
        /*003c*/ 	.word	0x00000000
        /*0040*/ 	.short	0x0001
        /*0042*/ 	.short	0x0008
        /*0044*/ 	.byte	0x00, 0xf4, 0x21, 0x00


	//----- nvinfo : EIATTR_KPARAM_INFO
	.align		4
.L_19:
        /*0048*/ 	.byte	0x04, 0x17
        /*004a*/ 	.short	(.L_21 - .L_20)
.L_20:
        /*004c*/ 	.word	0x00000000
        /*0050*/ 	.short	0x0000
        /*0052*/ 	.short	0x0000
        /*0054*/ 	.byte	0x00, 0xf4, 0x21, 0x00


	//----- nvinfo : EIATTR_SPARSE_MMA_MASK
	.align		4
.L_21:
        /*0058*/ 	.byte	0x03, 0x50
        /*005a*/ 	.short	0x0000


	//----- nvinfo : EIATTR_MAXREG_COUNT
	.align		4
        /*005c*/ 	.byte	0x03, 0x1b
        /*005e*/ 	.short	0x00ff


	//----- nvinfo : EIATTR_COOP_GROUP_MASK_REGIDS
	.align		4
        /*0060*/ 	.byte	0x04, 0x29
        /*0062*/ 	.short	(.L_23 - .L_22)


	//   ....[0]....
.L_22:
        /*0064*/ 	.word	0xffffffff


	//   ....[1]....
        /*0068*/ 	.word	0xffffffff


	//   ....[2]....
        /*006c*/ 	.word	0xffffffff


	//   ....[3]....
        /*0070*/ 	.word	0xffffffff


	//   ....[4]....
        /*0074*/ 	.word	0xffffffff


	//   ....[5]....
        /*0078*/ 	.word	0xffffffff


	//   ....[6]....
        /*007c*/ 	.word	0xffffffff


	//   ....[7]....
        /*0080*/ 	.word	0xffffffff


	//----- nvinfo : EIATTR_COOP_GROUP_INSTR_OFFSETS
	.align		4
.L_23:
        /*0084*/ 	.byte	0x04, 0x28
        /*0086*/ 	.short	(.L_25 - .L_24)


	//   ....[0]....
.L_24:
        /*0088*/ 	.word	0x00000340


	//   ....[1]....
        /*008c*/ 	.word	0x00000370


	//   ....[2]....
        /*0090*/ 	.word	0x000003a0


	//   ....[3]....
        /*0094*/ 	.word	0x000003c0


	//   ....[4]....
        /*0098*/ 	.word	0x000003e0


	//   ....[5]....
        /*009c*/ 	.word	0x00000400


	//   ....[6]....
        /*00a0*/ 	.word	0x00000420


	//   ....[7]....
        /*00a4*/ 	.word	0x00000450


	//----- nvinfo : EIATTR_EXIT_INSTR_OFFSETS
	.align		4
.L_25:
        /*00a8*/ 	.byte	0x04, 0x1c
        /*00aa*/ 	.short	(.L_27 - .L_26)


	//   ....[0]....
.L_26:
        /*00ac*/ 	.word	0x00000570


	//   ....[1]....
        /*00b0*/ 	.word	0x00000590


	//----- nvinfo : EIATTR_REQNTID
	.align		4
.L_27:
        /*00b4*/ 	.byte	0x04, 0x10
        /*00b6*/ 	.short	(.L_29 - .L_28)
.L_28:
        /*00b8*/ 	.word	0x00000040
        /*00bc*/ 	.word	0x00000001
        /*00c0*/ 	.word	0x00000001


	//----- nvinfo : EIATTR_CBANK_PARAM_SIZE
	.align		4
.L_29:
        /*00c4*/ 	.byte	0x03, 0x19
        /*00c6*/ 	.short	0x0020


	//----- nvinfo : EIATTR_PARAM_CBANK
	.align		4
        /*00c8*/ 	.byte	0x04, 0x0a
        /*00ca*/ 	.short	(.L_31 - .L_30)
	.align		4
.L_30:
        /*00cc*/ 	.word	index@(.nv.constant0.triton_per_fused_abs_add_div_linalg_vector_norm_mse_loss_pow_sum_0)
        /*00d0*/ 	.short	0x0210
        /*00d2*/ 	.short	0x0020


	//----- nvinfo : EIATTR_SW_WAR
	.align		4
.L_31:
        /*00d4*/ 	.byte	0x04, 0x36
        /*00d6*/ 	.short	(.L_33 - .L_32)
.L_32:
        /*00d8*/ 	.word	0x00000008
.L_33:


//--------------------- .nv.callgraph             --------------------------
	.section	.nv.callgraph,"",@"SHT_CUDA_CALLGRAPH"
	.align	4
	.sectionentsize	8
	.align		4
        /*0000*/ 	.word	0x00000000
	.align		4
        /*0004*/ 	.word	0xffffffff
	.align		4
        /*0008*/ 	.word	0x00000000
	.align		4
        /*000c*/ 	.word	0xfffffffe
	.align		4
        /*0010*/ 	.word	0x00000000
	.align		4
        /*0014*/ 	.word	0xfffffffd
	.align		4
        /*0018*/ 	.word	0x00000000
	.align		4
        /*001c*/ 	.word	0xfffffffc


//--------------------- .nv.constant4             --------------------------
	.section	.nv.constant4,"a",@progbits
	.align	8
	.align		8
.nv.constant4:
        /*0000*/ 	.dword	_$_str
	.align		8
        /*0008*/ 	.dword	_$_str_$_2


//--------------------- .text.triton_per_fused_abs_add_div_linalg_vector_norm_mse_loss_pow_sum_0 --------------------------
	.section	.text.triton_per_fused_abs_add_div_linalg_vector_norm_mse_loss_pow_sum_0,"ax",@progbits
	.align	128
        .global         triton_per_fused_abs_add_div_linalg_vector_norm_mse_loss_pow_sum_0
        .type           triton_per_fused_abs_add_div_linalg_vector_norm_mse_loss_pow_sum_0,@function
        .size           triton_per_fused_abs_add_div_linalg_vector_norm_mse_loss_pow_sum_0,(.L_x_1 - triton_per_fused_abs_add_div_linalg_vector_norm_mse_loss_pow_sum_0)
        .other          triton_per_fused_abs_add_div_linalg_vector_norm_mse_loss_pow_sum_0,@"STO_CUDA_ENTRY STV_DEFAULT"
triton_per_fused_abs_add_div_linalg_vector_norm_mse_loss_pow_sum_0:
.text.triton_per_fused_abs_add_div_linalg_vector_norm_mse_loss_pow_sum_0:
[----:B------:R-:W0:Y:S01]  /*0000*/  LDC R1, c[0x0][0x28] ;  /* 0x00000a00ff017b82 */ /* 0x000e220000000800 */
[----:B------:R-:W1:Y:S07]  /*0010*/  S2R R15, SR_TID.X ;  /* 0x00000000000f7919 */ /* 0x000e6e0000002100 */
[----:B------:R-:W2:Y:S01]  /*0020*/  LDC.64 R2, c[0x0][0x218] ;  /* 0x00008600ff027b82 */ /* 0x000ea20000000a00 */
[----:B------:R-:W-:Y:S02]  /*0030*/  CS2R R12, SRZ ;  /* 0x00000000000c7805 */ /* 0x000fe4000001ff00 */
[----:B------:R-:W-:Y:S01]  /*0040*/  CS2R R10, SRZ ;  /* 0x00000000000a7805 */ /* 0x000fe2000001ff00 */
[----:B------:R-:W3:Y:S01]  /*0050*/  S2R R0, SR_CTAID.X ;  /* 0x0000000000007919 */ /* 0x000ee20000002500 */
[----:B------:R-:W-:-:S03]  /*0060*/  ULDC.64 UR4, c[0x0][0x208] ;  /* 0x0000820000047ab9 */ /* 0x000fc60000000a00 */
[----:B------:R-:W4:Y:S01]  /*0070*/  LDC.64 R6, c[0x0][0x210] ;  /* 0x00008400ff067b82 */ /* 0x000f220000000a00 */
[----:B------:R-:W-:Y:S01]  /*0080*/  HFMA2.MMA R14, -RZ, RZ, 0, 0 ;  /* 0x00000000ff0e7435 */ /* 0x000fe200000001ff */
[----:B-1----:R-:W-:Y:S02]  /*0090*/  LOP3.LUT R5, R15, 0xf, RZ, 0xc0, !PT ;  /* 0x0000000f0f057812 */ /* 0x002fe400078ec0ff */
[C---:B---3--:R-:W-:Y:S02]  /*00a0*/  ISETP.GE.AND P0, PT, R0.reuse, 0x4, PT ;  /* 0x000000040000780c */ /* 0x048fe40003f06270 */
[----:B------:R-:W-:-:S05]  /*00b0*/  LEA R9, R0, R5, 0x6 ;  /* 0x0000000500097211 */ /* 0x000fca00078e30ff */
[----:B--2---:R-:W-:-:S04]  /*00c0*/  IMAD.WIDE R2, R9, 0x4, R2 ;  /* 0x0000000409027825 */ /* 0x004fc800078e0202 */
[----:B----4-:R-:W-:Y:S01]  /*00d0*/  IMAD.WIDE R6, R9, 0x4, R6 ;  /* 0x0000000409067825 */ /* 0x010fe200078e0206 */
[----:B------:R-:W-:Y:S01]  /*00e0*/  CS2R R8, SRZ ;  /* 0x0000000000087805 */ /* 0x000fe2000001ff00 */
[----:B------:R-:W2:Y:S04]  /*00f0*/  @!P0 LDG.E R12, desc[UR4][R2.64+0x40] ;  /* 0x00004004020c8981 */ /* 0x000ea8000c1e1900 */
[----:B------:R-:W3:Y:S04]  /*0100*/  @!P0 LDG.E R11, desc[UR4][R2.64] ;  /* 0x00000004020b8981 */ /* 0x000ee8000c1e1900 */
[----:B------:R-:W4:Y:S04]  /*0110*/  @!P0 LDG.E R9, desc[UR4][R6.64+0x40] ;  /* 0x0000400406098981 */ /* 0x000f28000c1e1900 */
[----:B------:R-:W5:Y:S04]  /*0120*/  @!P0 LDG.E R8, desc[UR4][R6.64] ;  /* 0x0000000406088981 */ /* 0x000f68000c1e1900 */
[----:B------:R-:W5:Y:S01]  /*0130*/  @!P0 LDG.E R13, desc[UR4][R2.64+0x80] ;  /* 0x00008004020d8981 */ /* 0x000f62000c1e1900 */
[----:B------:R-:W-:-:S03]  /*0140*/  MOV R4, RZ ;  /* 0x000000ff00047202 */ /* 0x000fc60000000f00 */
[----:B------:R-:W5:Y:S04]  /*0150*/  @!P0 LDG.E R10, desc[UR4][R6.64+0x80] ;  /* 0x00008004060a8981 */ /* 0x000f68000c1e1900 */
[----:B------:R1:W5:Y:S04]  /*0160*/  @!P0 LDG.E R14, desc[UR4][R2.64+0xc0] ;  /* 0x0000c004020e8981 */ /* 0x000368000c1e1900 */
[----:B------:R1:W5:Y:S01]  /*0170*/  @!P0 LDG.E R4, desc[UR4][R6.64+0xc0] ;  /* 0x0000c00406048981 */ /* 0x000362000c1e1900 */
[----:B------:R-:W-:Y:S02]  /*0180*/  LEA R5, R0, R5, 0x4 ;  /* 0x0000000500057211 */ /* 0x000fe400078e20ff */
[----:B--2---:R-:W-:-:S02]  /*0190*/  SEL R16, R12, RZ, !P0 ;  /* 0x000000ff0c107207 */ /* 0x004fc40004000000 */
[----:B---3--:R-:W-:-:S03]  /*01a0*/  SEL R12, R11, RZ, !P0 ;  /* 0x000000ff0b0c7207 */ /* 0x008fc60004000000 */
[----:B------:R-:W-:Y:S01]  /*01b0*/  FMUL R11, R16, R16 ;  /* 0x00000010100b7220 */ /* 0x000fe20000400000 */
[----:B----4-:R-:W-:Y:S01]  /*01c0*/  SEL R16, R9, RZ, !P0 ;  /* 0x000000ff09107207 */ /* 0x010fe20004000000 */
[----:B------:R-:W-:Y:S02]  /*01d0*/  FMUL R9, R12, R12 ;  /* 0x0000000c0c097220 */ /* 0x000fe40000400000 */
[----:B------:R-:W-:Y:S01]  /*01e0*/  FMUL R12, R11, R11 ;  /* 0x0000000b0b0c7220 */ /* 0x000fe20000400000 */
[----:B-----5:R-:W-:Y:S01]  /*01f0*/  SEL R11, R8, RZ, !P0 ;  /* 0x000000ff080b7207 */ /* 0x020fe20004000000 */
[----:B------:R-:W-:Y:S02]  /*0200*/  FMUL R8, R16, R16 ;  /* 0x0000001010087220 */ /* 0x000fe40000400000 */
[----:B------:R-:W-:Y:S01]  /*0210*/  FFMA R12, R9, R9, R12 ;  /* 0x00000009090c7223 */ /* 0x000fe2000000000c */
[----:B------:R-:W-:Y:S01]  /*0220*/  SEL R13, R13, RZ, !P0 ;  /* 0x000000ff0d0d7207 */ /* 0x000fe20004000000 */
[----:B-1----:R-:W-:Y:S01]  /*0230*/  FMUL R2, R11, R11 ;  /* 0x0000000b0b027220 */ /* 0x002fe20000400000 */
[----:B------:R-:W-:Y:S01]  /*0240*/  FMUL R3, R8, R8 ;  /* 0x0000000808037220 */ /* 0x000fe20000400000 */
[----:B------:R-:W-:-:S02]  /*0250*/  SEL R10, R10, RZ, !P0 ;  /* 0x000000ff0a0a7207 */ /* 0x000fc40004000000 */
[----:B0-----:R-:W-:Y:S01]  /*0260*/  FMUL R7, R13, R13 ;  /* 0x0000000d0d077220 */ /* 0x001fe20000400000 */
[----:B------:R-:W-:Y:S01]  /*0270*/  FFMA R3, R2, R2, R3 ;  /* 0x0000000202037223 */ /* 0x000fe20000000003 */
[----:B------:R-:W-:Y:S01]  /*0280*/  SEL R14, R14, RZ, !P0 ;  /* 0x000000ff0e0e7207 */ /* 0x000fe20004000000 */
[----:B------:R-:W-:Y:S01]  /*0290*/  FMUL R2, R10, R10 ;  /* 0x0000000a0a027220 */ /* 0x000fe20000400000 */
[----:B------:R-:W-:Y:S01]  /*02a0*/  FFMA R12, R7, R7, R12 ;  /* 0x00000007070c7223 */ /* 0x000fe2000000000c */
[----:B------:R-:W-:Y:S02]  /*02b0*/  SEL R4, R4, RZ, !P0 ;  /* 0x000000ff04047207 */ /* 0x000fe40004000000 */
[----:B------:R-:W-:Y:S01]  /*02c0*/  FMUL R9, R14, R14 ;  /* 0x0000000e0e097220 */ /* 0x000fe20000400000 */
[----:B------:R-:W-:-:S03]  /*02d0*/  FFMA R2, R2, R2, R3 ;  /* 0x0000000202027223 */ /* 0x000fc60000000003 */
[----:B------:R-:W-:Y:S01]  /*02e0*/  FFMA R3, R9, R9, R12 ;  /* 0x0000000909037223 */ /* 0x000fe2000000000c */
[----:B------:R-:W-:-:S03]  /*02f0*/  FMUL R7, R4, R4 ;  /* 0x0000000404077220 */ /* 0x000fc60000400000 */
[----:B------:R-:W-:Y:S01]  /*0300*/  FMUL R6, R3, R3 ;  /* 0x0000000303067220 */ /* 0x000fe20000400000 */
[----:B------:R-:W-:-:S04]  /*0310*/  FFMA R2, R7, R7, R2 ;  /* 0x0000000707027223 */ /* 0x000fc80000000002 */
[----:B------:R-:W-:Y:S01]  /*0320*/  FSEL R8, R6, RZ, !P0 ;  /* 0x000000ff06087208 */ /* 0x000fe20004000000 */
[----:B------:R-:W-:-:S04]  /*0330*/  FMUL R4, R2, R2 ;  /* 0x0000000202047220 */ /* 0x000fc80000400000 */
[----:B------:R-:W0:Y:S01]  /*0340*/  SHFL.BFLY PT, R9, R8, 0x8, 0x1f ;  /* 0x0d001f0008097f89 */ /* 0x000e2200000e0000 */
[----:B------:R-:W-:Y:S02]  /*0350*/  FSEL R4, R4, RZ, !P0 ;  /* 0x000000ff04047208 */ /* 0x000fe40004000000 */
[----:B------:R-:W-:-:S03]  /*0360*/  LOP3.LUT P0, RZ, R15, 0x30, RZ, 0xc0, !PT ;  /* 0x000000300fff7812 */ /* 0x000fc6000780c0ff */
[----:B------:R-:W1:Y:S01]  /*0370*/  SHFL.BFLY PT, R7, R4, 0x8, 0x1f ;  /* 0x0d001f0004077f89 */ /* 0x000e6200000e0000 */
[----:B------:R-:W-:Y:S01]  /*0380*/  ISETP.LT.AND P0, PT, R0, 0x4, !P0 ;  /* 0x000000040000780c */ /* 0x000fe20004701270 */
[----:B0-----:R-:W-:-:S05]  /*0390*/  FADD R10, R8, R9 ;  /* 0x00000009080a7221 */ /* 0x001fca0000000000 */
[----:B------:R-:W0:Y:S01]  /*03a0*/  SHFL.BFLY PT, R9, R10, 0x4, 0x1f ;  /* 0x0c801f000a097f89 */ /* 0x000e2200000e0000 */
[----:B-1----:R-:W-:-:S05]  /*03b0*/  FADD R7, R4, R7 ;  /* 0x0000000704077221 */ /* 0x002fca0000000000 */
[----:B------:R-:W1:Y:S01]  /*03c0*/  SHFL.BFLY PT, R6, R7, 0x4, 0x1f ;  /* 0x0c801f0007067f89 */ /* 0x000e6200000e0000 */
[----:B0-----:R-:W-:-:S05]  /*03d0*/  FADD R11, R10, R9 ;  /* 0x000000090a0b7221 */ /* 0x001fca0000000000 */
[----:B------:R-:W0:Y:S01]  /*03e0*/  SHFL.BFLY PT, R12, R11, 0x2, 0x1f ;  /* 0x0c401f000b0c7f89 */ /* 0x000e2200000e0000 */
[----:B-1----:R-:W-:-:S05]  /*03f0*/  FADD R6, R7, R6 ;  /* 0x0000000607067221 */ /* 0x002fca0000000000 */
[----:B------:R-:W1:Y:S01]  /*0400*/  SHFL.BFLY PT, R9, R6, 0x2, 0x1f ;  /* 0x0c401f0006097f89 */ /* 0x000e6200000e0000 */
[----:B0-----:R-:W-:-:S05]  /*0410*/  FADD R12, R11, R12 ;  /* 0x0000000c0b0c7221 */ /* 0x001fca0000000000 */
[----:B------:R-:W0:Y:S01]  /*0420*/  SHFL.BFLY PT, R13, R12, 0x1, 0x1f ;  /* 0x0c201f000c0d7f89 */ /* 0x000e2200000e0000 */
[----:B-1----:R-:W-:Y:S02]  /*0430*/  FADD R9, R6, R9 ;  /* 0x0000000906097221 */ /* 0x002fe40000000000 */
[----:B------:R-:W1:Y:S03]  /*0440*/  LDC.64 R6, c[0x0][0x220] ;  /* 0x00008800ff067b82 */ /* 0x000e660000000a00 */
[----:B------:R-:W2:Y:S01]  /*0450*/  SHFL.BFLY PT, R4, R9, 0x1, 0x1f ;  /* 0x0c201f0009047f89 */ /* 0x000ea200000e0000 */
[----:B0-----:R-:W-:-:S06]  /*0460*/  FADD R13, R12, R13 ;  /* 0x0000000d0c0d7221 */ /* 0x001fcc0000000000 */
[----:B------:R-:W0:Y:S01]  /*0470*/  MUFU.SQRT R13, R13 ;  /* 0x0000000d000d7308 */ /* 0x000e220000002000 */
[----:B--2---:R-:W-:-:S07]  /*0480*/  FADD R4, R9, R4 ;  /* 0x0000000409047221 */ /* 0x004fce0000000000 */
[----:B------:R-:W2:Y:S01]  /*0490*/  MUFU.SQRT R4, R4 ;  /* 0x0000000400047308 */ /* 0x000ea20000002000 */
[----:B0-----:R-:W-:-:S05]  /*04a0*/  FADD R10, R13, 9.9999999747524270788e-07 ;  /* 0x358637bd0d0a7421 */ /* 0x001fca0000000000 */
[----:B------:R-:W-:Y:S01]  /*04b0*/  FSETP.GT.AND P2, PT, R10, 8.50705917302346158658e+37, PT ;  /* 0x7e8000000a00780b */ /* 0x000fe20003f44000 */
[----:B--2---:R-:W-:Y:S01]  /*04c0*/  FADD R8, R4, 9.9999999747524270788e-07 ;  /* 0x358637bd04087421 */ /* 0x004fe20000000000 */
[----:B-1----:R-:W-:-:S04]  /*04d0*/  IMAD.WIDE R4, R5, 0x4, R6 ;  /* 0x0000000405047825 */ /* 0x002fc800078e0206 */
[----:B------:R-:W-:-:S07]  /*04e0*/  FSETP.GT.AND P1, PT, R8, 8.50705917302346158658e+37, PT ;  /* 0x7e8000000800780b */ /* 0x000fce0003f24000 */
[----:B------:R-:W-:Y:S01]  /*04f0*/  @P2 FMUL R10, R10, 0.25 ;  /* 0x3e8000000a0a2820 */ /* 0x000fe20000400000 */
[----:B------:R-:W-:-:S05]  /*0500*/  @P2 FMUL R3, R3, 0.25 ;  /* 0x3e80000003032820 */ /* 0x000fca0000400000 */
[----:B------:R-:W0:Y:S01]  /*0510*/  MUFU.RCP R10, R10 ;  /* 0x0000000a000a7308 */ /* 0x000e220000001000 */
[----:B------:R-:W-:Y:S01]  /*0520*/  @P1 FMUL R8, R8, 0.25 ;  /* 0x3e80000008081820 */ /* 0x000fe20000400000 */
[----:B------:R-:W-:-:S06]  /*0530*/  @P1 FMUL R2, R2, 0.25 ;  /* 0x3e80000002021820 */ /* 0x000fcc0000400000 */
[----:B------:R-:W1:Y:S01]  /*0540*/  MUFU.RCP R9, R8 ;  /* 0x0000000800097308 */ /* 0x000e620000001000 */
[----:B0-----:R-:W-:-:S04]  /*0550*/  FMUL R0, R10, R3 ;  /* 0x000000030a007220 */ /* 0x001fc80000400000 */
[----:B-1----:R-:W-:Y:S01]  /*0560*/  FFMA R9, R9, R2, -R0 ;  /* 0x0000000209097223 */ /* 0x002fe20000000800 */
[----:B------:R-:W-:Y:S06]  /*0570*/  @!P0 EXIT ;  /* 0x000000000000894d */ /* 0x000fec0003800000 */
[----:B------:R-:W-:Y:S01]  /*0580*/  STG.E desc[UR4][R4.64], R9 ;  /* 0x0000000904007986 */ /* 0x000fe2000c101904 */
[----:B------:R-:W-:Y:S05]  /*0590*/  EXIT ;  /* 0x000000000000794d */ /* 0x000fea0003800000 */
.L_x_0:
[----:B------:R-:W-:-:S00]  /*05a0*/  BRA `(.L_x_0) ;  /* 0xfffffffc00fc7947 */ /* 0x000fc0000383ffff */
[----:B------:R-:W-:-:S00]  /*05b0*/  NOP ;  /* 0x0000000000007918 */ /* 0x000fc00000000000 */
        /* <DEDUP_REMOVED lines=12> */
.L_x_1:


//--------------------- .nv.global.init           --------------------------
	.section	.nv.global.init,"aw",@progbits
.nv.global.init:
	.type		_$_str,@object
	.size		_$_str,(_$_str_$_2 - _$_str)
_$_str:
        /*0000*/ 	.byte	0x5f, 0x5f, 0x43, 0x55, 0x44, 0x41, 0x5f, 0x46, 0x54, 0x5a, 0x00
	.type		_$_str_$_2,@object
	.size		_$_str_$_2,(.L_1 - _$_str_$_2)
_$_str_$_2:
        /*000b*/ 	.byte	0x5f, 0x5f, 0x43, 0x55, 0x44, 0x41, 0x5f, 0x50, 0x52, 0x45, 0x43, 0x5f, 0x53, 0x51, 0x52, 0x54
        /*001b*/ 	.byte	0x00
.L_1:


//--------------------- .nv.constant0.triton_per_fused_abs_add_div_linalg_vector_norm_mse_loss_pow_sum_0 --------------------------
	.section	.nv.constant0.triton_per_fused_abs_add_div_linalg_vector_norm_mse_loss_pow_sum_0,"a",@progbits
	.sectionflags	@""
	.align	4
.nv.constant0.triton_per_fused_abs_add_div_linalg_vector_norm_mse_loss_pow_sum_0:
	.zero		560
